	.headerflags	@"EF_CUDA_TEXMODE_UNIFIED EF_CUDA_64BIT_ADDRESS EF_CUDA_ACCELERATORS EF_CUDA_SM90 EF_CUDA_VIRTUAL_SM(EF_CUDA_SM90)"
	.elftype	@"ET_EXEC"


//--------------------- .nv.info                  --------------------------
	.section	.nv.info,"",@"SHT_CUDA_INFO"
	.align	4


	//----- nvinfo : EIATTR_REGCOUNT
	.align		4
        /*0000*/ 	.byte	0x04, 0x2f
        /*0002*/ 	.short	(.L_3 - .L_2)
	.align		4
.L_2:
        /*0004*/ 	.word	index@(triton_poi_fused__native_batch_norm_legit_no_training_convolution_relu_27)
        /*0008*/ 	.word	0x00000017


	//----- nvinfo : EIATTR_MIN_STACK_SIZE
	.align		4
.L_3:
        /*000c*/ 	.byte	0x04, 0x12
        /*000e*/ 	.short	(.L_5 - .L_4)
	.align		4
.L_4:
        /*0010*/ 	.word	index@(triton_poi_fused__native_batch_norm_legit_no_training_convolution_relu_27)
        /*0014*/ 	.word	0x00000000


	//----- nvinfo : EIATTR_FRAME_SIZE
	.align		4
.L_5:
        /*0018*/ 	.byte	0x04, 0x11
        /*001a*/ 	.short	(.L_7 - .L_6)
	.align		4
.L_6:
        /*001c*/ 	.word	index@(triton_poi_fused__native_batch_norm_legit_no_training_convolution_relu_27)
        /*0020*/ 	.word	0x00000000


	//----- nvinfo : EIATTR_MIN_STACK_SIZE
	.align		4
.L_7:
        /*0024*/ 	.byte	0x04, 0x12
        /*0026*/ 	.short	(.L_9 - .L_8)
	.align		4
.L_8:
        /*0028*/ 	.word	index@(triton_poi_fused__native_batch_norm_legit_no_training_convolution_relu_27)
        /*002c*/ 	.word	0x00000000
.L_9:


//--------------------- .nv.info.triton_poi_fused__native_batch_norm_legit_no_training_convolution_relu_27 --------------------------
	.section	.nv.info.triton_poi_fused__native_batch_norm_legit_no_training_convolution_relu_27,"",@"SHT_CUDA_INFO"
	.sectionflags	@""
	.align	4


	//----- nvinfo : EIATTR_CUDA_API_VERSION
	.align		4
        /*0000*/ 	.byte	0x04, 0x37
        /*0002*/ 	.short	(.L_11 - .L_10)
.L_10:
        /*0004*/ 	.word	0x0000007c


	//----- nvinfo : EIATTR_KPARAM_INFO
	.align		4
.L_11:
        /*0008*/ 	.byte	0x04, 0x17
        /*000a*/ 	.short	(.L_13 - .L_12)
.L_12:
        /*000c*/ 	.word	0x00000000
        /*0010*/ 	.short	0x0007
        /*0012*/ 	.short	0x0038
        /*0014*/ 	.byte	0x00, 0xf0, 0x11, 0x00


	//----- nvinfo : EIATTR_KPARAM_INFO
	.align		4
.L_13:
        /*0018*/ 	.byte	0x04, 0x17
        /*001a*/ 	.short	(.L_15 - .L_14)
.L_14:
        /*001c*/ 	.word	0x00000000
        /*0020*/ 	.short	0x0006
        /*0022*/ 	.short	0x0030
        /*0024*/ 	.byte	0x00, 0xf4, 0x21, 0x00


	//----- nvinfo : EIATTR_KPARAM_INFO
	.align		4
.L_15:
        /*0028*/ 	.byte	0x04, 0x17
        /*002a*/ 	.short	(.L_17 - .L_16)
.L_16:
        /*002c*/ 	.word	0x00000000
        /*0030*/ 	.short	0x0005
        /*0032*/ 	.short	0x0028
        /*0034*/ 	.byte	0x00, 0xf4, 0x21, 0x00


	//----- nvinfo : EIATTR_KPARAM_INFO
	.align		4
.L_17:
        /*0038*/ 	.byte	0x04, 0x17
        /*003a*/ 	.short	(.L_19 - .L_18)
.L_18:
        /*003c*/ 	.word	0x00000000
        /*0040*/ 	.short	0x0004
        /*0042*/ 	.short	0x0020
        /*0044*/ 	.byte	0x00, 0xf4, 0x21, 0x00


	//----- nvinfo : EIATTR_KPARAM_INFO
	.align		4
.L_19:
        /*0048*/ 	.byte	0x04, 0x17
        /*004a*/ 	.short	(.L_21 - .L_20)
.L_20:
        /*004c*/ 	.word	0x00000000
        /*0050*/ 	.short	0x0003
        /*0052*/ 	.short	0x0018
        /*0054*/ 	.byte	0x00, 0xf4, 0x21, 0x00


	//----- nvinfo : EIATTR_KPARAM_INFO
	.align		4
.L_21:
        /*0058*/ 	.byte	0x04, 0x17
        /*005a*/ 	.short	(.L_23 - .L_22)
.L_22:
        /*005c*/ 	.word	0x00000000
        /*0060*/ 	.short	0x0002
        /*0062*/ 	.short	0x0010
        /*0064*/ 	.byte	0x00, 0xf4, 0x21, 0x00


	//----- nvinfo : EIATTR_KPARAM_INFO
	.align		4
.L_23:
        /*0068*/ 	.byte	0x04, 0x17
        /*006a*/ 	.short	(.L_25 - .L_24)
.L_24:
        /*006c*/ 	.word	0x00000000
        /*0070*/ 	.short	0x0001
        /*0072*/ 	.short	0x0008
        /*0074*/ 	.byte	0x00, 0xf4, 0x21, 0x00


	//----- nvinfo : EIATTR_KPARAM_INFO
	.align		4
.L_25:
        /*0078*/ 	.byte	0x04, 0x17
        /*007a*/ 	.short	(.L_27 - .L_26)
.L_26:
        /*007c*/ 	.word	0x00000000
        /*0080*/ 	.short	0x0000
        /*0082*/ 	.short	0x0000
        /*0084*/ 	.byte	0x00, 0xf4, 0x21, 0x00


	//----- nvinfo : EIATTR_SPARSE_MMA_MASK
	.align		4
.L_27:
        /*0088*/ 	.byte	0x03, 0x50
        /*008a*/ 	.short	0x0000


	//----- nvinfo : EIATTR_MAXREG_COUNT
	.align		4
        /*008c*/ 	.byte	0x03, 0x1b
        /*008e*/ 	.short	0x00ff


	//----- nvinfo : EIATTR_EXIT_INSTR_OFFSETS
	.align		4
        /*0090*/ 	.byte	0x04, 0x1c
        /*0092*/ 	.short	(.L_29 - .L_28)


	//   ....[0]....
.L_28:
        /*0094*/ 	.word	0x00000370


	//   ....[1]....
        /*0098*/ 	.word	0x00000390


	//----- nvinfo : EIATTR_REQNTID
	.align		4
.L_29:
        /*009c*/ 	.byte	0x04, 0x10
        /*009e*/ 	.short	(.L_31 - .L_30)
.L_30:
        /*00a0*/ 	.word	0x00000080
        /*00a4*/ 	.word	0x00000001
        /*00a8*/ 	.word	0x00000001


	//----- nvinfo : EIATTR_CBANK_PARAM_SIZE
	.align		4
.L_31:
        /*00ac*/ 	.byte	0x03, 0x19
        /*00ae*/ 	.short	0x003c


	//----- nvinfo : EIATTR_PARAM_CBANK
	.align		4
        /*00b0*/ 	.byte	0x04, 0x0a
        /*00b2*/ 	.short	(.L_33 - .L_32)
	.align		4
.L_32:
        /*00b4*/ 	.word	index@(.nv.constant0.triton_poi_fused__native_batch_norm_legit_no_training_convolution_relu_27)
        /*00b8*/ 	.short	0x0210
        /*00ba*/ 	.short	0x003c


	//----- nvinfo : EIATTR_SW_WAR
	.align		4
.L_33:
        /*00bc*/ 	.byte	0x04, 0x36
        /*00be*/ 	.short	(.L_35 - .L_34)
.L_34:
        /*00c0*/ 	.word	0x00000008
.L_35:


//--------------------- .nv.callgraph             --------------------------
	.section	.nv.callgraph,"",@"SHT_CUDA_CALLGRAPH"
	.align	4
	.sectionentsize	8
	.align		4
        /*0000*/ 	.word	0x00000000
	.align		4
        /*0004*/ 	.word	0xffffffff
	.align		4
        /*0008*/ 	.word	0x00000000
	.align		4
        /*000c*/ 	.word	0xfffffffe
	.align		4
        /*0010*/ 	.word	0x00000000
	.align		4
        /*0014*/ 	.word	0xfffffffd
	.align		4
        /*0018*/ 	.word	0x00000000
	.align		4
        /*001c*/ 	.word	0xfffffffc


//--------------------- .nv.constant4             --------------------------
	.section	.nv.constant4,"a",@progbits
	.align	8
	.align		8
.nv.constant4:
        /*0000*/ 	.dword	_$_str
	.align		8
        /*0008*/ 	.dword	_$_str_$_2


//--------------------- .text.triton_poi_fused__native_batch_norm_legit_no_training_convolution_relu_27 --------------------------
	.section	.text.triton_poi_fused__native_batch_norm_legit_no_training_convolution_relu_27,"ax",@progbits
	.align	128
        .global         triton_poi_fused__native_batch_norm_legit_no_training_convolution_relu_27
        .type           triton_poi_fused__native_batch_norm_legit_no_training_convolution_relu_27,@function
        .size           triton_poi_fused__native_batch_norm_legit_no_training_convolution_relu_27,(.L_x_1 - triton_poi_fused__native_batch_norm_legit_no_training_convolution_relu_27)
        .other          triton_poi_fused__native_batch_norm_legit_no_training_convolution_relu_27,@"STO_CUDA_ENTRY STV_DEFAULT"
triton_poi_fused__native_batch_norm_legit_no_training_convolution_relu_27:
.text.triton_poi_fused__native_batch_norm_legit_no_training_convolution_relu_27:
[----:B------:R-:W0:Y:S01]  /*0000*/  LDC R1, c[0x0][0x28] ;  /* 0x00000a00ff017b82 */ /* 0x000e220000000800 */
[----:B------:R-:W1:Y:S07]  /*0010*/  S2R R0, SR_TID.X ;  /* 0x0000000000007919 */ /* 0x000e6e0000002100 */
[----:B------:R-:W2:Y:S01]  /*0020*/  LDC.64 R12, c[0x0][0x228] ;  /* 0x00008a00ff0c7b82 */ /* 0x000ea20000000a00 */
[----:B------:R-:W-:Y:S01]  /*0030*/  CS2R R4, SRZ ;  /* 0x0000000000047805 */ /* 0x000fe2000001ff00 */
[----:B------:R-:W-:Y:S01]  /*0040*/  ULDC.64 UR4, c[0x0][0x208] ;  /* 0x0000820000047ab9 */ /* 0x000fe20000000a00 */
[----:B------:R-:W3:Y:S05]  /*0050*/  S2R R3, SR_CTAID.X ;  /* 0x0000000000037919 */ /* 0x000eea0000002500 */
[----:B------:R-:W4:Y:S08]  /*0060*/  LDC.64 R10, c[0x0][0x218] ;  /* 0x00008600ff0a7b82 */ /* 0x000f300000000a00 */
[----:B------:R-:W5:Y:S08]  /*0070*/  LDC.64 R14, c[0x0][0x220] ;  /* 0x00008800ff0e7b82 */ /* 0x000f700000000a00 */
[----:B------:R-:W5:Y:S01]  /*0080*/  LDC.64 R16, c[0x0][0x230] ;  /* 0x00008c00ff107b82 */ /* 0x000f620000000a00 */
[----:B-1----:R-:W-:-:S07]  /*0090*/  LOP3.LUT R0, R0, 0x7f, RZ, 0xc0, !PT ;  /* 0x0000007f00007812 */ /* 0x002fce00078ec0ff */
[----:B------:R-:W1:Y:S01]  /*00a0*/  LDC.64 R6, c[0x0][0x238] ;  /* 0x00008e00ff067b82 */ /* 0x000e620000000a00 */
[----:B---3--:R-:W-:Y:S02]  /*00b0*/  SHF.R.S32.HI R2, RZ, 0x18, R3 ;  /* 0x00000018ff027819 */ /* 0x008fe40000011403 */
[----:B------:R-:W-:Y:S02]  /*00c0*/  LEA R0, R3, R0, 0x7 ;  /* 0x0000000003007211 */ /* 0x000fe400078e38ff */
[----:B------:R-:W-:Y:S02]  /*00d0*/  SGXT R3, R2, 0x1 ;  /* 0x000000010203781a */ /* 0x000fe40000000200 */
[----:B------:R-:W-:Y:S02]  /*00e0*/  ISETP.GE.AND P0, PT, R0, 0x80, PT ;  /* 0x000000800000780c */ /* 0x000fe40003f06270 */
[----:B------:R-:W-:-:S04]  /*00f0*/  LEA.HI R3, R3, R0, RZ, 0x4 ;  /* 0x0000000003037211 */ /* 0x000fc800078f20ff */
[----:B------:R-:W-:-:S04]  /*0100*/  SHF.R.S32.HI R2, RZ, 0x4, R3 ;  /* 0x00000004ff027819 */ /* 0x000fc80000011403 */
[----:B------:R-:W-:-:S04]  /*0110*/  LEA.HI R3, R3, R2, RZ, 0x1 ;  /* 0x0000000203037211 */ /* 0x000fc800078f08ff */
[----:B------:R-:W-:-:S04]  /*0120*/  LOP3.LUT R3, R3, 0xfffffffe, RZ, 0xc0, !PT ;  /* 0xfffffffe03037812 */ /* 0x000fc800078ec0ff */
[----:B------:R-:W-:Y:S02]  /*0130*/  IADD3 R19, R2, -R3, RZ ;  /* 0x8000000302137210 */ /* 0x000fe40007ffe0ff */
[----:B------:R-:W3:Y:S03]  /*0140*/  LDC.64 R2, c[0x0][0x210] ;  /* 0x00008400ff027b82 */ /* 0x000ee60000000a00 */
[----:B--2---:R-:W-:-:S05]  /*0150*/  IMAD.WIDE R12, R19, 0x4, R12 ;  /* 0x00000004130c7825 */ /* 0x004fca00078e020c */
[----:B------:R5:W2:Y:S01]  /*0160*/  @!P0 LDG.E.EL R4, desc[UR4][R12.64] ;  /* 0x000000040c048981 */ /* 0x000aa2000c2e1900 */
[----:B------:R-:W-:Y:S01]  /*0170*/  CS2R R8, SRZ ;  /* 0x0000000000087805 */ /* 0x000fe2000001ff00 */
[----:B----4-:R-:W-:-:S05]  /*0180*/  IMAD.WIDE R10, R19, 0x4, R10 ;  /* 0x00000004130a7825 */ /* 0x010fca00078e020a */
[----:B------:R4:W2:Y:S01]  /*0190*/  @!P0 LDG.E.EL R8, desc[UR4][R10.64] ;  /* 0x000000040a088981 */ /* 0x0008a2000c2e1900 */
[----:B-----5:R-:W-:-:S04]  /*01a0*/  IMAD.WIDE R12, R19, 0x4, R14 ;  /* 0x00000004130c7825 */ /* 0x020fc800078e020e */
[----:B---3--:R-:W-:Y:S01]  /*01b0*/  IMAD.WIDE R2, R0, 0x4, R2 ;  /* 0x0000000400027825 */ /* 0x008fe200078e0202 */
[----:B------:R-:W3:Y:S04]  /*01c0*/  @!P0 LDG.E.EL R9, desc[UR4][R12.64] ;  /* 0x000000040c098981 */ /* 0x000ee8000c2e1900 */
[----:B------:R-:W5:Y:S01]  /*01d0*/  @!P0 LDG.E R5, desc[UR4][R2.64] ;  /* 0x0000000402058981 */ /* 0x000f62000c1e1900 */
[----:B0-----:R-:W-:-:S04]  /*01e0*/  IMAD.WIDE R14, R19, 0x4, R16 ;  /* 0x00000004130e7825 */ /* 0x001fc800078e0210 */
[----:B-1----:R-:W-:Y:S01]  /*01f0*/  IMAD.WIDE R16, R19, 0x4, R6 ;  /* 0x0000000413107825 */ /* 0x002fe200078e0206 */
[----:B------:R-:W-:Y:S01]  /*0200*/  CS2R R18, SRZ ;  /* 0x0000000000127805 */ /* 0x000fe2000001ff00 */
[----:B----4-:R-:W-:Y:S01]  /*0210*/  HFMA2.MMA R11, -RZ, RZ, 1.625, 0 ;  /* 0x3e800000ff0b7435 */ /* 0x010fe200000001ff */
[----:B------:R-:W0:Y:S04]  /*0220*/  LDC.64 R6, c[0x0][0x240] ;  /* 0x00009000ff067b82 */ /* 0x000e280000000a00 */
[----:B------:R-:W4:Y:S04]  /*0230*/  @!P0 LDG.E.EL R18, desc[UR4][R14.64] ;  /* 0x000000040e128981 */ /* 0x000f28000c2e1900 */
[----:B------:R-:W4:Y:S01]  /*0240*/  @!P0 LDG.E.EL R19, desc[UR4][R16.64] ;  /* 0x0000000410138981 */ /* 0x000f22000c2e1900 */
[----:B0-----:R-:W-:-:S04]  /*0250*/  IMAD.WIDE R6, R0, 0x4, R6 ;  /* 0x0000000400067825 */ /* 0x001fc800078e0206 */
[----:B--2---:R-:W-:-:S04]  /*0260*/  FADD R4, R4, 9.9999997473787516356e-06 ;  /* 0x3727c5ac04047421 */ /* 0x004fc80000000000 */
[----:B------:R-:W0:Y:S02]  /*0270*/  MUFU.SQRT R20, R4 ;  /* 0x0000000400147308 */ /* 0x000e240000002000 */
[C---:B0-----:R-:W-:Y:S02]  /*0280*/  FSETP.GT.AND P1, PT, R20.reuse, 8.50705917302346158658e+37, PT ;  /* 0x7e8000001400780b */ /* 0x041fe40003f24000 */
[----:B------:R-:W-:-:S11]  /*0290*/  FSETP.GEU.AND P2, PT, R20, 1.175494350822287508e-38, PT ;  /* 0x008000001400780b */ /* 0x000fd60003f4e000 */
[----:B------:R-:W-:-:S04]  /*02a0*/  @P1 FMUL R20, R20, 0.25 ;  /* 0x3e80000014141820 */ /* 0x000fc80000400000 */
[----:B------:R-:W-:-:S06]  /*02b0*/  @!P2 FMUL R20, R20, 16777216 ;  /* 0x4b8000001414a820 */ /* 0x000fcc0000400000 */
[----:B------:R-:W0:Y:S01]  /*02c0*/  MUFU.RCP R20, R20 ;  /* 0x0000001400147308 */ /* 0x000e220000001000 */
[----:B------:R-:W-:Y:S01]  /*02d0*/  FSEL R11, R11, 1, P1 ;  /* 0x3f8000000b0b7808 */ /* 0x000fe20000800000 */
[----:B-----5:R-:W-:-:S04]  /*02e0*/  FADD R5, R8, R5 ;  /* 0x0000000508057221 */ /* 0x020fc80000000000 */
[----:B------:R-:W-:Y:S01]  /*02f0*/  @!P2 FMUL R11, R11, 16777216 ;  /* 0x4b8000000b0ba820 */ /* 0x000fe20000400000 */
[----:B---3--:R-:W-:-:S03]  /*0300*/  FADD R9, R5, -R9 ;  /* 0x8000000905097221 */ /* 0x008fc60000000000 */
[----:B0-----:R-:W-:-:S04]  /*0310*/  FMUL R4, R20, R11 ;  /* 0x0000000b14047220 */ /* 0x001fc80000400000 */
[----:B------:R-:W-:-:S04]  /*0320*/  FMUL R4, R9, R4 ;  /* 0x0000000409047220 */ /* 0x000fc80000400000 */
[----:B----4-:R-:W-:Y:S01]  /*0330*/  FFMA R4, R4, R18, R19 ;  /* 0x0000001204047223 */ /* 0x010fe20000000013 */
[----:B------:R0:W-:Y:S04]  /*0340*/  @!P0 STG.E desc[UR4][R2.64], R5 ;  /* 0x0000000502008986 */ /* 0x0001e8000c101904 */
[----:B------:R-:W-:-:S04]  /*0350*/  FSETP.GEU.AND P1, PT, R4, RZ, PT ;  /* 0x000000ff0400720b */ /* 0x000fc80003f2e000 */
[----:B------:R-:W-:Y:S01]  /*0360*/  FSEL R9, R4, RZ, P1 ;  /* 0x000000ff04097208 */ /* 0x000fe20000800000 */
[----:B0-----:R-:W-:Y:S08]  /*0370*/  @P0 EXIT ;  /* 0x000000000000094d */ /* 0x001ff00003800000 */
[----:B------:R-:W-:Y:S01]  /*0380*/  STG.E desc[UR4][R6.64], R9 ;  /* 0x0000000906007986 */ /* 0x000fe2000c101904 */
[----:B------:R-:W-:Y:S05]  /*0390*/  EXIT ;  /* 0x000000000000794d */ /* 0x000fea0003800000 */
.L_x_0:
[----:B------:R-:W-:-:S00]  /*03a0*/  BRA `(.L_x_0) ;  /* 0xfffffffc00fc7947 */ /* 0x000fc0000383ffff */
[----:B------:R-:W-:-:S00]  /*03b0*/  NOP ;  /* 0x0000000000007918 */ /* 0x000fc00000000000 */
        /* <DEDUP_REMOVED lines=12> */
.L_x_1:


//--------------------- .nv.global.init           --------------------------
	.section	.nv.global.init,"aw",@progbits
.nv.global.init:
	.type		_$_str,@object
	.size		_$_str,(_$_str_$_2 - _$_str)
_$_str:
        /*0000*/ 	.byte	0x5f, 0x5f, 0x43, 0x55, 0x44, 0x41, 0x5f, 0x46, 0x54, 0x5a, 0x00
	.type		_$_str_$_2,@object
	.size		_$_str_$_2,(.L_1 - _$_str_$_2)
_$_str_$_2:
        /*000b*/ 	.byte	0x5f, 0x5f, 0x43, 0x55, 0x44, 0x41, 0x5f, 0x50, 0x52, 0x45, 0x43, 0x5f, 0x53, 0x51, 0x52, 0x54
        /*001b*/ 	.byte	0x00
.L_1:


//--------------------- .nv.constant0.triton_poi_fused__native_batch_norm_legit_no_training_convolution_relu_27 --------------------------
	.section	.nv.constant0.triton_poi_fused__native_batch_norm_legit_no_training_convolution_relu_27,"a",@progbits
	.sectionflags	@""
	.align	4
.nv.constant0.triton_poi_fused__native_batch_norm_legit_no_training_convolution_relu_27:
	.zero		588
